//
// Generated by NVIDIA NVVM Compiler
//
// Compiler Build ID: CL-36424714
// Cuda compilation tools, release 13.0, V13.0.88
// Based on NVVM 20.0.0
//

.version 9.0
.target sm_100
.address_size 64

	// .globl	_Z8mm_new_2PfS_S_i
.extern .func  (.param .b32 func_retval0) vprintf
(
	.param .b64 vprintf_param_0,
	.param .b64 vprintf_param_1
)
;
// _ZZ8mm_new_2PfS_S_iE2sA has been demoted
// _ZZ8mm_new_2PfS_S_iE2sB has been demoted
.global .align 1 .b8 $str[3] = {104, 105};

.visible .entry _Z8mm_new_2PfS_S_i(
	.param .u64 .ptr .align 1 _Z8mm_new_2PfS_S_i_param_0,
	.param .u64 .ptr .align 1 _Z8mm_new_2PfS_S_i_param_1,
	.param .u64 .ptr .align 1 _Z8mm_new_2PfS_S_i_param_2,
	.param .u32 _Z8mm_new_2PfS_S_i_param_3
)
{
	.reg .pred 	%p<3>;
	.reg .b32 	%r<33>;
	.reg .b32 	%f<105>;
	.reg .b64 	%rd<28>;
	// demoted variable
	.shared .align 4 .b8 _ZZ8mm_new_2PfS_S_iE2sA[4096];
	// demoted variable
	.shared .align 4 .b8 _ZZ8mm_new_2PfS_S_iE2sB[4096];
	ld.param.u64 	%rd8, [_Z8mm_new_2PfS_S_i_param_0];
	ld.param.u64 	%rd9, [_Z8mm_new_2PfS_S_i_param_1];
	ld.param.u64 	%rd10, [_Z8mm_new_2PfS_S_i_param_2];
	ld.param.u32 	%r13, [_Z8mm_new_2PfS_S_i_param_3];
	mov.u32 	%r14, %ctaid.x;
	mov.u32 	%r15, %ctaid.y;
	mov.u32 	%r1, %tid.x;
	mov.u32 	%r2, %tid.y;
	shl.b32 	%r3, %r14, 5;
	mad.lo.s32 	%r4, %r13, %r2, %r1;
	mul.lo.s32 	%r16, %r15, %r13;
	shl.b32 	%r5, %r16, 5;
	mov.u64 	%rd11, $str;
	cvta.global.u64 	%rd12, %rd11;
	{ // callseq 0, 0
	.param .b64 param0;
	st.param.b64 	[param0], %rd12;
	.param .b64 param1;
	st.param.b64 	[param1], 0;
	.param .b32 retval0;
	call.uni (retval0), 
	vprintf, 
	(
	param0, 
	param1
	);
	ld.param.b32 	%r17, [retval0];
	} // callseq 0
	setp.lt.s32 	%p1, %r13, 32;
	mov.f32 	%f104, 0f00000000;
	@%p1 bra 	$L__BB0_3;
	shl.b32 	%r19, %r2, 5;
	add.s32 	%r20, %r19, %r1;
	shl.b32 	%r21, %r20, 2;
	mov.u32 	%r22, _ZZ8mm_new_2PfS_S_iE2sA;
	add.s32 	%r6, %r22, %r21;
	mov.u32 	%r23, _ZZ8mm_new_2PfS_S_iE2sB;
	add.s32 	%r7, %r23, %r21;
	shl.b32 	%r24, %r13, 5;
	shl.b32 	%r25, %r2, 7;
	add.s32 	%r8, %r22, %r25;
	shl.b32 	%r26, %r1, 2;
	add.s32 	%r9, %r23, %r26;
	mul.wide.s32 	%rd13, %r5, 4;
	mul.wide.u32 	%rd14, %r4, 4;
	add.s64 	%rd15, %rd13, %rd14;
	cvta.to.global.u64 	%rd16, %rd8;
	add.s64 	%rd27, %rd16, %rd15;
	mul.wide.u32 	%rd17, %r3, 4;
	add.s64 	%rd18, %rd17, %rd14;
	cvta.to.global.u64 	%rd19, %rd9;
	add.s64 	%rd26, %rd19, %rd18;
	mul.wide.u32 	%rd3, %r24, 4;
	shr.s32 	%r27, %r13, 31;
	shr.u32 	%r28, %r27, 27;
	add.s32 	%r29, %r13, %r28;
	shr.s32 	%r30, %r29, 5;
	neg.s32 	%r32, %r30;
	mov.f32 	%f104, 0f00000000;
$L__BB0_2:
	ld.global.f32 	%f6, [%rd27];
	ld.global.f32 	%f7, [%rd26];
	st.shared.f32 	[%r6], %f6;
	st.shared.f32 	[%r7], %f7;
	bar.sync 	0;
	ld.shared.f32 	%f8, [%r8];
	ld.shared.f32 	%f9, [%r9];
	fma.rn.f32 	%f10, %f8, %f9, %f104;
	ld.shared.f32 	%f11, [%r8+4];
	ld.shared.f32 	%f12, [%r9+128];
	fma.rn.f32 	%f13, %f11, %f12, %f10;
	ld.shared.f32 	%f14, [%r8+8];
	ld.shared.f32 	%f15, [%r9+256];
	fma.rn.f32 	%f16, %f14, %f15, %f13;
	ld.shared.f32 	%f17, [%r8+12];
	ld.shared.f32 	%f18, [%r9+384];
	fma.rn.f32 	%f19, %f17, %f18, %f16;
	ld.shared.f32 	%f20, [%r8+16];
	ld.shared.f32 	%f21, [%r9+512];
	fma.rn.f32 	%f22, %f20, %f21, %f19;
	ld.shared.f32 	%f23, [%r8+20];
	ld.shared.f32 	%f24, [%r9+640];
	fma.rn.f32 	%f25, %f23, %f24, %f22;
	ld.shared.f32 	%f26, [%r8+24];
	ld.shared.f32 	%f27, [%r9+768];
	fma.rn.f32 	%f28, %f26, %f27, %f25;
	ld.shared.f32 	%f29, [%r8+28];
	ld.shared.f32 	%f30, [%r9+896];
	fma.rn.f32 	%f31, %f29, %f30, %f28;
	ld.shared.f32 	%f32, [%r8+32];
	ld.shared.f32 	%f33, [%r9+1024];
	fma.rn.f32 	%f34, %f32, %f33, %f31;
	ld.shared.f32 	%f35, [%r8+36];
	ld.shared.f32 	%f36, [%r9+1152];
	fma.rn.f32 	%f37, %f35, %f36, %f34;
	ld.shared.f32 	%f38, [%r8+40];
	ld.shared.f32 	%f39, [%r9+1280];
	fma.rn.f32 	%f40, %f38, %f39, %f37;
	ld.shared.f32 	%f41, [%r8+44];
	ld.shared.f32 	%f42, [%r9+1408];
	fma.rn.f32 	%f43, %f41, %f42, %f40;
	ld.shared.f32 	%f44, [%r8+48];
	ld.shared.f32 	%f45, [%r9+1536];
	fma.rn.f32 	%f46, %f44, %f45, %f43;
	ld.shared.f32 	%f47, [%r8+52];
	ld.shared.f32 	%f48, [%r9+1664];
	fma.rn.f32 	%f49, %f47, %f48, %f46;
	ld.shared.f32 	%f50, [%r8+56];
	ld.shared.f32 	%f51, [%r9+1792];
	fma.rn.f32 	%f52, %f50, %f51, %f49;
	ld.shared.f32 	%f53, [%r8+60];
	ld.shared.f32 	%f54, [%r9+1920];
	fma.rn.f32 	%f55, %f53, %f54, %f52;
	ld.shared.f32 	%f56, [%r8+64];
	ld.shared.f32 	%f57, [%r9+2048];
	fma.rn.f32 	%f58, %f56, %f57, %f55;
	ld.shared.f32 	%f59, [%r8+68];
	ld.shared.f32 	%f60, [%r9+2176];
	fma.rn.f32 	%f61, %f59, %f60, %f58;
	ld.shared.f32 	%f62, [%r8+72];
	ld.shared.f32 	%f63, [%r9+2304];
	fma.rn.f32 	%f64, %f62, %f63, %f61;
	ld.shared.f32 	%f65, [%r8+76];
	ld.shared.f32 	%f66, [%r9+2432];
	fma.rn.f32 	%f67, %f65, %f66, %f64;
	ld.shared.f32 	%f68, [%r8+80];
	ld.shared.f32 	%f69, [%r9+2560];
	fma.rn.f32 	%f70, %f68, %f69, %f67;
	ld.shared.f32 	%f71, [%r8+84];
	ld.shared.f32 	%f72, [%r9+2688];
	fma.rn.f32 	%f73, %f71, %f72, %f70;
	ld.shared.f32 	%f74, [%r8+88];
	ld.shared.f32 	%f75, [%r9+2816];
	fma.rn.f32 	%f76, %f74, %f75, %f73;
	ld.shared.f32 	%f77, [%r8+92];
	ld.shared.f32 	%f78, [%r9+2944];
	fma.rn.f32 	%f79, %f77, %f78, %f76;
	ld.shared.f32 	%f80, [%r8+96];
	ld.shared.f32 	%f81, [%r9+3072];
	fma.rn.f32 	%f82, %f80, %f81, %f79;
	ld.shared.f32 	%f83, [%r8+100];
	ld.shared.f32 	%f84, [%r9+3200];
	fma.rn.f32 	%f85, %f83, %f84, %f82;
	ld.shared.f32 	%f86, [%r8+104];
	ld.shared.f32 	%f87, [%r9+3328];
	fma.rn.f32 	%f88, %f86, %f87, %f85;
	ld.shared.f32 	%f89, [%r8+108];
	ld.shared.f32 	%f90, [%r9+3456];
	fma.rn.f32 	%f91, %f89, %f90, %f88;
	ld.shared.f32 	%f92, [%r8+112];
	ld.shared.f32 	%f93, [%r9+3584];
	fma.rn.f32 	%f94, %f92, %f93, %f91;
	ld.shared.f32 	%f95, [%r8+116];
	ld.shared.f32 	%f96, [%r9+3712];
	fma.rn.f32 	%f97, %f95, %f96, %f94;
	ld.shared.f32 	%f98, [%r8+120];
	ld.shared.f32 	%f99, [%r9+3840];
	fma.rn.f32 	%f100, %f98, %f99, %f97;
	ld.shared.f32 	%f101, [%r8+124];
	ld.shared.f32 	%f102, [%r9+3968];
	fma.rn.f32 	%f104, %f101, %f102, %f100;
	bar.sync 	0;
	add.s64 	%rd27, %rd27, 128;
	add.s64 	%rd26, %rd26, %rd3;
	add.s32 	%r32, %r32, 1;
	setp.ne.s32 	%p2, %r32, 0;
	@%p2 bra 	$L__BB0_2;
$L__BB0_3:
	cvta.to.global.u64 	%rd20, %rd10;
	add.s32 	%r31, %r5, %r3;
	cvt.s64.s32 	%rd21, %r31;
	cvt.s64.s32 	%rd22, %r4;
	add.s64 	%rd23, %rd21, %rd22;
	shl.b64 	%rd24, %rd23, 2;
	add.s64 	%rd25, %rd20, %rd24;
	st.global.f32 	[%rd25], %f104;
	ret;

}


// ===== COMPILED SASS (sm_100) =====

	.target	sm_100

	.elftype	@"ET_EXEC"


//--------------------- .note.nv.tkinfo           --------------------------
	.section	.note.nv.tkinfo,"",@"SHT_NOTE"
	.sectionflags	@"SHF_NOTE_NV_TKINFO"
	.tkinfo
        /*0018*/ 	.word	0x00000002
        /*0030*/ 	.string	""
        /*0030*/ 	.string	"ptxas"
        /*0030*/ 	.string	"Cuda compilation tools, release 13.0, V13.0.88"
        /*0030*/ 	.string	"Build cuda_13.0.r13.0/compiler.36424714_0"
        /*0030*/ 	.string	"-arch sm_100 -m 64 "



//--------------------- .note.nv.cuinfo           --------------------------
	.section	.note.nv.cuinfo,"",@"SHT_NOTE"
	.sectionflags	@"SHF_NOTE_NV_CUINFO"
        /*0018*/ 	.short	0x0002
        /*001a*/ 	.short	0x0064
        /*001c*/ 	.short	0x0082
	.zero		2


//--------------------- .nv.info                  --------------------------
	.section	.nv.info,"",@"SHT_CUDA_INFO"
	.align	4


	//----- nvinfo : EIATTR_REGCOUNT
	.align		4
        /*0000*/ 	.byte	0x04, 0x2f
        /*0002*/ 	.short	(.L_2 - .L_1)
	.align		4
.L_1:
        /*0004*/ 	.word	index@(_Z8mm_new_2PfS_S_i)
        /*0008*/ 	.word	0x00000020


	//----- nvinfo : EIATTR_FRAME_SIZE
	.align		4
.L_2:
        /*000c*/ 	.byte	0x04, 0x11
        /*000e*/ 	.short	(.L_4 - .L_3)
	.align		4
.L_3:
        /*0010*/ 	.word	index@(_Z8mm_new_2PfS_S_i)
        /*0014*/ 	.word	0x00000000


	//----- nvinfo : EIATTR_MIN_STACK_SIZE
	.align		4
.L_4:
        /*0018*/ 	.byte	0x04, 0x12
        /*001a*/ 	.short	(.L_6 - .L_5)
	.align		4
.L_5:
        /*001c*/ 	.word	index@(_Z8mm_new_2PfS_S_i)
        /*0020*/ 	.word	0x00000000
.L_6:


//--------------------- .nv.compat                --------------------------
	.section	.nv.compat,"",@"SHT_CUDA_COMPAT_INFO"
	.align	4
        /*0000*/ 	.byte	0x02, 0x09, 0x00, 0x00, 0x02, 0x02, 0x01, 0x00, 0x02, 0x05, 0x05, 0x00, 0x03, 0x07, 0x01, 0x01
        /*0010*/ 	.byte	0x02, 0x03, 0x00, 0x00, 0x02, 0x06, 0x01, 0x00, 0x04, 0x0b, 0x08, 0x00, 0x09, 0x00, 0x00, 0x00
        /*0020*/ 	.byte	0x00, 0x00, 0x00, 0x00


//--------------------- .nv.info._Z8mm_new_2PfS_S_i --------------------------
	.section	.nv.info._Z8mm_new_2PfS_S_i,"",@"SHT_CUDA_INFO"
	.sectionflags	@""
	.align	4


	//----- nvinfo : EIATTR_CUDA_API_VERSION
	.align		4
        /*0000*/ 	.byte	0x04, 0x37
        /*0002*/ 	.short	(.L_8 - .L_7)
.L_7:
        /*0004*/ 	.word	0x00000082


	//----- nvinfo : EIATTR_KPARAM_INFO
	.align		4
.L_8:
        /*0008*/ 	.byte	0x04, 0x17
        /*000a*/ 	.short	(.L_10 - .L_9)
.L_9:
        /*000c*/ 	.word	0x00000000
        /*0010*/ 	.short	0x0003
        /*0012*/ 	.short	0x0018
        /*0014*/ 	.byte	0x00, 0xf0, 0x11, 0x00


	//----- nvinfo : EIATTR_KPARAM_INFO
	.align		4
.L_10:
        /*0018*/ 	.byte	0x04, 0x17
        /*001a*/ 	.short	(.L_12 - .L_11)
.L_11:
        /*001c*/ 	.word	0x00000000
        /*0020*/ 	.short	0x0002
        /*0022*/ 	.short	0x0010
        /*0024*/ 	.byte	0x00, 0xf5, 0x21, 0x00


	//----- nvinfo : EIATTR_KPARAM_INFO
	.align		4
.L_12:
        /*0028*/ 	.byte	0x04, 0x17
        /*002a*/ 	.short	(.L_14 - .L_13)
.L_13:
        /*002c*/ 	.word	0x00000000
        /*0030*/ 	.short	0x0001
        /*0032*/ 	.short	0x0008
        /*0034*/ 	.byte	0x00, 0xf5, 0x21, 0x00


	//----- nvinfo : EIATTR_KPARAM_INFO
	.align		4
.L_14:
        /*0038*/ 	.byte	0x04, 0x17
        /*003a*/ 	.short	(.L_16 - .L_15)
.L_15:
        /*003c*/ 	.word	0x00000000
        /*0040*/ 	.short	0x0000
        /*0042*/ 	.short	0x0000
        /*0044*/ 	.byte	0x00, 0xf5, 0x21, 0x00


	//----- nvinfo : EIATTR_SPARSE_MMA_MASK
	.align		4
.L_16:
        /*0048*/ 	.byte	0x03, 0x50
        /*004a*/ 	.short	0x0000


	//----- nvinfo : EIATTR_MAXREG_COUNT
	.align		4
        /*004c*/ 	.byte	0x03, 0x1b
        /*004e*/ 	.short	0x00ff


	//----- nvinfo : EIATTR_NUM_BARRIERS
	.align		4
        /*0050*/ 	.byte	0x02, 0x4c
        /*0052*/ 	.byte	0x01
	.zero		1


	//----- nvinfo : EIATTR_EXTERNS
	.align		4
        /*0054*/ 	.byte	0x04, 0x0f
        /*0056*/ 	.short	(.L_18 - .L_17)


	//   ....[0]....
	.align		4
.L_17:
        /*0058*/ 	.word	index@(vprintf)


	//----- nvinfo : EIATTR_MERCURY_ISA_VERSION
	.align		4
.L_18:
        /*005c*/ 	.byte	0x03, 0x5f
        /*005e*/ 	.short	0x0101


	//----- nvinfo : EIATTR_VRC_CTA_INIT_COUNT
	.align		4
        /*0060*/ 	.byte	0x02, 0x4a
	.zero		1
	.zero		1


	//----- nvinfo : EIATTR_SYSCALL_OFFSETS
	.align		4
        /*0064*/ 	.byte	0x04, 0x46
        /*0066*/ 	.short	(.L_20 - .L_19)


	//   ....[0]....
.L_19:
        /*0068*/ 	.word	0x00000120


	//----- nvinfo : EIATTR_EXIT_INSTR_OFFSETS
	.align		4
.L_20:
        /*006c*/ 	.byte	0x04, 0x1c
        /*006e*/ 	.short	(.L_22 - .L_21)


	//   ....[0]....
.L_21:
        /*0070*/ 	.word	0x000008e0


	//----- nvinfo : EIATTR_CBANK_PARAM_SIZE
	.align		4
.L_22:
        /*0074*/ 	.byte	0x03, 0x19
        /*0076*/ 	.short	0x001c


	//----- nvinfo : EIATTR_PARAM_CBANK
	.align		4
        /*0078*/ 	.byte	0x04, 0x0a
        /*007a*/ 	.short	(.L_24 - .L_23)
	.align		4
.L_23:
        /*007c*/ 	.word	index@(.nv.constant0._Z8mm_new_2PfS_S_i)
        /*0080*/ 	.short	0x0380
        /*0082*/ 	.short	0x001c


	//----- nvinfo : EIATTR_SW_WAR
	.align		4
.L_24:
        /*0084*/ 	.byte	0x04, 0x36
        /*0086*/ 	.short	(.L_26 - .L_25)
.L_25:
        /*0088*/ 	.word	0x00000008
.L_26:


//--------------------- .nv.callgraph             --------------------------
	.section	.nv.callgraph,"",@"SHT_CUDA_CALLGRAPH"
	.align	4
	.sectionentsize	8
	.align		4
        /*0000*/ 	.word	0x00000000
	.align		4
        /*0004*/ 	.word	0xffffffff
	.align		4
        /*0008*/ 	.word	index@(_Z8mm_new_2PfS_S_i)
	.align		4
        /*000c*/ 	.word	index@(vprintf)
	.align		4
        /*0010*/ 	.word	0x00000000
	.align		4
        /*0014*/ 	.word	0xfffffffe
	.align		4
        /*0018*/ 	.word	0x00000000
	.align		4
        /*001c*/ 	.word	0xfffffffd
	.align		4
        /*0020*/ 	.word	0x00000000
	.align		4
        /*0024*/ 	.word	0xfffffffc


//--------------------- .nv.constant4             --------------------------
	.section	.nv.constant4,"a",@progbits
	.align	8
	.align		8
.nv.constant4:
        /*0000*/ 	.dword	vprintf
	.align		8
        /*0008*/ 	.dword	$str


//--------------------- .text._Z8mm_new_2PfS_S_i  --------------------------
	.section	.text._Z8mm_new_2PfS_S_i,"ax",@progbits
	.align	128
        .global         _Z8mm_new_2PfS_S_i
        .type           _Z8mm_new_2PfS_S_i,@function
        .size           _Z8mm_new_2PfS_S_i,(.L_x_4 - _Z8mm_new_2PfS_S_i)
        .other          _Z8mm_new_2PfS_S_i,@"STO_CUDA_ENTRY STV_DEFAULT"
_Z8mm_new_2PfS_S_i:
.text._Z8mm_new_2PfS_S_i:
[----:B------:R-:W0:Y:S01]  /*0000*/  LDC R1, c[0x0][0x37c] ;  /* 0x0000df00ff017b82 */ /* 0x000e220000000800 */
[----:B------:R-:W1:Y:S07]  /*0010*/  S2R R2, SR_CTAID.X ;  /* 0x0000000000027919 */ /* 0x000e6e0000002500 */
[----:B------:R-:W2:Y:S01]  /*0020*/  S2UR UR4, SR_CTAID.Y ;  /* 0x00000000000479c3 */ /* 0x000ea20000002600 */
[----:B------:R-:W-:Y:S01]  /*0030*/  MOV R8, 0x0 ;  /* 0x0000000000087802 */ /* 0x000fe20000000f00 */
[----:B------:R-:W3:Y:S01]  /*0040*/  LDCU.64 UR6, c[0x4][0x8] ;  /* 0x01000100ff0677ac */ /* 0x000ee20008000a00 */
[----:B------:R-:W4:Y:S01]  /*0050*/  S2R R22, SR_TID.X ;  /* 0x0000000000167919 */ /* 0x000f220000002100 */
[----:B------:R-:W-:Y:S01]  /*0060*/  CS2R R6, SRZ ;  /* 0x0000000000067805 */ /* 0x000fe2000001ff00 */
[----:B------:R-:W0:Y:S01]  /*0070*/  LDCU.64 UR36, c[0x0][0x358] ;  /* 0x00006b00ff2477ac */ /* 0x000e220008000a00 */
[----:B------:R-:W4:Y:S02]  /*0080*/  S2R R19, SR_TID.Y ;  /* 0x0000000000137919 */ /* 0x000f240000002200 */
[----:B------:R-:W2:Y:S08]  /*0090*/  LDC R16, c[0x0][0x398] ;  /* 0x0000e600ff107b82 */ /* 0x000eb00000000800 */
[----:B------:R-:W0:Y:S01]  /*00a0*/  LDC.64 R8, c[0x4][R8] ;  /* 0x0100000008087b82 */ /* 0x000e220000000a00 */
[----:B---3--:R-:W-:-:S02]  /*00b0*/  MOV R4, UR6 ;  /* 0x0000000600047c02 */ /* 0x008fc40008000f00 */
[----:B------:R-:W-:Y:S02]  /*00c0*/  MOV R5, UR7 ;  /* 0x0000000700057c02 */ /* 0x000fe40008000f00 */
[----:B-1----:R-:W-:Y:S01]  /*00d0*/  SHF.L.U32 R2, R2, 0x5, RZ ;  /* 0x0000000502027819 */ /* 0x002fe200000006ff */
[----:B--2---:R-:W-:-:S05]  /*00e0*/  IMAD R17, R16, UR4, RZ ;  /* 0x0000000410117c24 */ /* 0x004fca000f8e02ff */
[----:B------:R-:W-:Y:S01]  /*00f0*/  SHF.L.U32 R17, R17, 0x5, RZ ;  /* 0x0000000511117819 */ /* 0x000fe200000006ff */
[----:B----4-:R-:W-:-:S07]  /*0100*/  IMAD R16, R19, R16, R22 ;  /* 0x0000001013107224 */ /* 0x010fce00078e0216 */
[----:B------:R-:W-:-:S07]  /*0110*/  LEPC R20, `(.L_x_0) ;  /* 0x000000001014794e */ /* 0x000fce0000000000 */
[----:B0-----:R-:W-:Y:S05]  /*0120*/  CALL.ABS.NOINC R8 ;  /* 0x0000000008007343 */ /* 0x001fea0003c00000 */
.L_x_0:
[----:B------:R-:W0:Y:S01]  /*0130*/  LDC R15, c[0x0][0x398] ;  /* 0x0000e600ff0f7b82 */ /* 0x000e220000000800 */
[----:B------:R-:W-:Y:S01]  /*0140*/  HFMA2 R7, -RZ, RZ, 0, 0 ;  /* 0x00000000ff077431 */ /* 0x000fe200000001ff */
[----:B0-----:R-:W-:-:S13]  /*0150*/  ISETP.GE.AND P0, PT, R15, 0x20, PT ;  /* 0x000000200f00780c */ /* 0x001fda0003f06270 */
[----:B------:R-:W-:Y:S05]  /*0160*/  @!P0 BRA `(.L_x_1) ;  /* 0x0000000400bc8947 */ /* 0x000fea0003800000 */
[----:B------:R-:W0:Y:S01]  /*0170*/  S2UR UR5, SR_CgaCtaId ;  /* 0x00000000000579c3 */ /* 0x000e220000008800 */
[----:B------:R-:W1:Y:S01]  /*0180*/  LDCU.128 UR8, c[0x0][0x380] ;  /* 0x00007000ff0877ac */ /* 0x000e620008000c00 */
[----:B------:R-:W-:Y:S01]  /*0190*/  IMAD.WIDE.U32 R4, R16, 0x4, RZ ;  /* 0x0000000410047825 */ /* 0x000fe200078e00ff */
[----:B------:R-:W-:Y:S01]  /*01a0*/  LEA R18, R19, R22, 0x5 ;  /* 0x0000001613127211 */ /* 0x000fe200078e28ff */
[----:B------:R-:W-:Y:S02]  /*01b0*/  UMOV UR4, 0x400 ;  /* 0x0000040000047882 */ /* 0x000fe40000000000 */
[----:B------:R-:W-:-:S04]  /*01c0*/  IMAD.WIDE R6, R17, 0x4, R4 ;  /* 0x0000000411067825 */ /* 0x000fc800078e0204 */
[----:B------:R-:W-:-:S03]  /*01d0*/  IMAD.WIDE.U32 R4, R2, 0x4, R4 ;  /* 0x0000000402047825 */ /* 0x000fc600078e0004 */
[----:B-1----:R-:W-:Y:S02]  /*01e0*/  IADD3 R20, P1, PT, R4, UR10, RZ ;  /* 0x0000000a04147c10 */ /* 0x002fe4000ff3e0ff */
[----:B------:R-:W-:Y:S02]  /*01f0*/  SHF.R.S32.HI R4, RZ, 0x1f, R15 ;  /* 0x0000001fff047819 */ /* 0x000fe4000001140f */
[----:B------:R-:W-:Y:S01]  /*0200*/  IADD3 R0, P0, PT, R6, UR8, RZ ;  /* 0x0000000806007c10 */ /* 0x000fe2000ff1e0ff */
[----:B0-----:R-:W-:Y:S01]  /*0210*/  ULEA UR6, UR5, UR4, 0x18 ;  /* 0x0000000405067291 */ /* 0x001fe2000f8ec0ff */
[----:B------:R-:W-:Y:S01]  /*0220*/  LEA.HI R4, R4, R15, RZ, 0x5 ;  /* 0x0000000f04047211 */ /* 0x000fe200078f28ff */
[----:B------:R-:W-:Y:S01]  /*0230*/  UIADD3 UR4, UPT, UPT, UR4, 0x1000, URZ ;  /* 0x0000100004047890 */ /* 0x000fe2000fffe0ff */
[----:B------:R-:W-:Y:S02]  /*0240*/  IADD3.X R3, PT, PT, R7, UR9, RZ, P0, !PT ;  /* 0x0000000907037c10 */ /* 0x000fe400087fe4ff */
[----:B------:R-:W-:Y:S01]  /*0250*/  SHF.R.S32.HI R4, RZ, 0x5, R4 ;  /* 0x00000005ff047819 */ /* 0x000fe20000011404 */
[----:B------:R-:W-:Y:S01]  /*0260*/  ULEA UR4, UR5, UR4, 0x18 ;  /* 0x0000000405047291 */ /* 0x000fe2000f8ec0ff */
[----:B------:R-:W-:-:S02]  /*0270*/  LEA R14, R19, UR6, 0x7 ;  /* 0x00000006130e7c11 */ /* 0x000fc4000f8e38ff */
[----:B------:R-:W-:Y:S02]  /*0280*/  LEA R19, R18, UR6, 0x2 ;  /* 0x0000000612137c11 */ /* 0x000fe4000f8e10ff */
[----:B------:R-:W-:Y:S02]  /*0290*/  IADD3.X R21, PT, PT, R5, UR11, RZ, P1, !PT ;  /* 0x0000000b05157c10 */ /* 0x000fe40008ffe4ff */
[----:B------:R-:W-:Y:S02]  /*02a0*/  SHF.L.U32 R15, R15, 0x5, RZ ;  /* 0x000000050f0f7819 */ /* 0x000fe400000006ff */
[----:B------:R-:W-:Y:S02]  /*02b0*/  MOV R7, RZ ;  /* 0x000000ff00077202 */ /* 0x000fe40000000f00 */
[----:B------:R-:W-:Y:S02]  /*02c0*/  IADD3 R12, PT, PT, -R4, RZ, RZ ;  /* 0x000000ff040c7210 */ /* 0x000fe40007ffe1ff */
[----:B------:R-:W-:-:S02]  /*02d0*/  LEA R18, R18, UR4, 0x2 ;  /* 0x0000000412127c11 */ /* 0x000fc4000f8e10ff */
[----:B------:R-:W-:-:S07]  /*02e0*/  LEA R13, R22, UR4, 0x2 ;  /* 0x00000004160d7c11 */ /* 0x000fce000f8e10ff */
.L_x_2:
[----:B------:R-:W-:Y:S01]  /*02f0*/  MOV R4, R0 ;  /* 0x0000000000047202 */ /* 0x000fe20000000f00 */
[----:B------:R-:W2:Y:S01]  /*0300*/  LDG.E R27, desc[UR36][R20.64] ;  /* 0x00000024141b7981 */ /* 0x000ea2000c1e1900 */
[----:B------:R-:W-:-:S05]  /*0310*/  MOV R5, R3 ;  /* 0x0000000300057202 */ /* 0x000fca0000000f00 */
[----:B------:R-:W3:Y:S01]  /*0320*/  LDG.E R22, desc[UR36][R4.64] ;  /* 0x0000002404167981 */ /* 0x000ee2000c1e1900 */
[----:B------:R-:W-:Y:S05]  /*0330*/  WARPSYNC.ALL ;  /* 0x0000000000007948 */ /* 0x000fea0003800000 */
[----:B---3--:R-:W-:Y:S04]  /*0340*/  STS [R19], R22 ;  /* 0x0000001613007388 */ /* 0x008fe80000000800 */
[----:B--2---:R-:W-:Y:S01]  /*0350*/  STS [R18], R27 ;  /* 0x0000001b12007388 */ /* 0x004fe20000000800 */
[----:B------:R-:W-:Y:S06]  /*0360*/  BAR.SYNC.DEFER_BLOCKING 0x0 ;  /* 0x0000000000007b1d */ /* 0x000fec0000010000 */
[----:B------:R-:W-:Y:S04]  /*0370*/  LDS R6, [R13] ;  /* 0x000000000d067984 */ /* 0x000fe80000000800 */
[----:B------:R-:W0:Y:S04]  /*0380*/  LDS.128 R8, [R14] ;  /* 0x000000000e087984 */ /* 0x000e280000000c00 */
[----:B------:R-:W1:Y:S04]  /*0390*/  LDS R29, [R13+0x80] ;  /* 0x000080000d1d7984 */ /* 0x000e680000000800 */
[----:B------:R-:W2:Y:S04]  /*03a0*/  LDS R23, [R13+0x100] ;  /* 0x000100000d177984 */ /* 0x000ea80000000800 */
[----:B------:R-:W3:Y:S04]  /*03b0*/  LDS R24, [R13+0x180] ;  /* 0x000180000d187984 */ /* 0x000ee80000000800 */
[----:B------:R-:W-:Y:S04]  /*03c0*/  LDS R25, [R13+0x200] ;  /* 0x000200000d197984 */ /* 0x000fe80000000800 */
[----:B------:R-:W-:Y:S04]  /*03d0*/  LDS R22, [R13+0x280] ;  /* 0x000280000d167984 */ /* 0x000fe80000000800 */
[----:B------:R-:W-:Y:S01]  /*03e0*/  LDS R26, [R13+0xb80] ;  /* 0x000b80000d1a7984 */ /* 0x000fe20000000800 */
[----:B0-----:R-:W-:-:S03]  /*03f0*/  FFMA R8, R8, R6, R7 ;  /* 0x0000000608087223 */ /* 0x001fc60000000007 */
[----:B------:R-:W0:Y:S01]  /*0400*/  LDS.128 R4, [R14+0x10] ;  /* 0x000010000e047984 */ /* 0x000e220000000c00 */
[----:B-1----:R-:W-:-:S04]  /*0410*/  FFMA R8, R29, R9, R8 ;  /* 0x000000091d087223 */ /* 0x002fc80000000008 */
[----:B--2---:R-:W-:Y:S02]  /*0420*/  FFMA R9, R23, R10, R8 ;  /* 0x0000000a17097223 */ /* 0x004fe40000000008 */
[----:B------:R-:W1:Y:S02]  /*0430*/  LDS R23, [R13+0x300] ;  /* 0x000300000d177984 */ /* 0x000e640000000800 */
[----:B---3--:R-:W-:Y:S02]  /*0440*/  FFMA R9, R24, R11, R9 ;  /* 0x0000000b18097223 */ /* 0x008fe40000000009 */
[----:B------:R-:W2:Y:S02]  /*0450*/  LDS R24, [R13+0x380] ;  /* 0x000380000d187984 */ /* 0x000ea40000000800 */
[----:B0-----:R-:W-:Y:S02]  /*0460*/  FFMA R27, R4, R25, R9 ;  /* 0x00000019041b7223 */ /* 0x001fe40000000009 */
[----:B------:R-:W-:Y:S04]  /*0470*/  LDS R25, [R13+0x400] ;  /* 0x000400000d197984 */ /* 0x000fe80000000800 */
[----:B------:R-:W0:Y:S01]  /*0480*/  LDS.128 R8, [R14+0x20] ;  /* 0x000020000e087984 */ /* 0x000e220000000c00 */
[----:B------:R-:W-:-:S03]  /*0490*/  FFMA R4, R22, R5, R27 ;  /* 0x0000000516047223 */ /* 0x000fc6000000001b */
[----:B------:R-:W3:Y:S01]  /*04a0*/  LDS R22, [R13+0x480] ;  /* 0x000480000d167984 */ /* 0x000ee20000000800 */
[----:B-1----:R-:W-:-:S03]  /*04b0*/  FFMA R5, R23, R6, R4 ;  /* 0x0000000617057223 */ /* 0x002fc60000000004 */
[----:B------:R-:W1:Y:S01]  /*04c0*/  LDS R23, [R13+0x500] ;  /* 0x000500000d177984 */ /* 0x000e620000000800 */
[----:B--2---:R-:W-:-:S03]  /*04d0*/  FFMA R5, R24, R7, R5 ;  /* 0x0000000718057223 */ /* 0x004fc60000000005 */
[----:B------:R-:W2:Y:S01]  /*04e0*/  LDS R24, [R13+0x580] ;  /* 0x000580000d187984 */ /* 0x000ea20000000800 */
[----:B0-----:R-:W-:-:S03]  /*04f0*/  FFMA R27, R8, R25, R5 ;  /* 0x00000019081b7223 */ /* 0x001fc60000000005 */
[----:B------:R-:W-:Y:S04]  /*0500*/  LDS R25, [R13+0x600] ;  /* 0x000600000d197984 */ /* 0x000fe80000000800 */
[----:B------:R-:W0:Y:S01]  /*0510*/  LDS.128 R4, [R14+0x30] ;  /* 0x000030000e047984 */ /* 0x000e220000000c00 */
[----:B---3--:R-:W-:-:S03]  /*0520*/  FFMA R8, R22, R9, R27 ;  /* 0x0000000916087223 */ /* 0x008fc6000000001b */
        /* <DEDUP_REMOVED lines=22> */
[----:B------:R-:W-:Y:S01]  /*0690*/  LDS R24, [R13+0xc80] ;  /* 0x000c80000d187984 */ /* 0x000fe20000000800 */
[----:B0-----:R-:W-:-:S03]  /*06a0*/  FFMA R27, R4, R25, R9 ;  /* 0x00000019041b7223 */ /* 0x001fc60000000009 */
[----:B------:R-:W-:Y:S04]  /*06b0*/  LDS R25, [R13+0xc00] ;  /* 0x000c00000d197984 */ /* 0x000fe80000000800 */
[----:B------:R-:W0:Y:S01]  /*06c0*/  LDS.128 R8, [R14+0x60] ;  /* 0x000060000e087984 */ /* 0x000e220000000c00 */
[----:B---3--:R-:W-:-:S04]  /*06d0*/  FFMA R22, R22, R5, R27 ;  /* 0x0000000516167223 */ /* 0x008fc8000000001b */
[----:B-1----:R-:W-:Y:S02]  /*06e0*/  FFMA R5, R23, R6, R22 ;  /* 0x0000000617057223 */ /* 0x002fe40000000016 */
[----:B------:R-:W1:Y:S02]  /*06f0*/  LDS R23, [R13+0xd00] ;  /* 0x000d00000d177984 */ /* 0x000e640000000800 */
[----:B------:R-:W-:Y:S02]  /*0700*/  FFMA R5, R26, R7, R5 ;  /* 0x000000071a057223 */ /* 0x000fe40000000005 */
[----:B------:R-:W2:Y:S02]  /*0710*/  LDS R22, [R13+0xd80] ;  /* 0x000d80000d167984 */ /* 0x000ea40000000800 */
[----:B0-----:R-:W-:Y:S02]  /*0720*/  FFMA R27, R8, R25, R5 ;  /* 0x00000019081b7223 */ /* 0x001fe40000000005 */
[----:B------:R-:W-:Y:S04]  /*0730*/  LDS R25, [R13+0xe00] ;  /* 0x000e00000d197984 */ /* 0x000fe80000000800 */
[----:B------:R-:W0:Y:S01]  /*0740*/  LDS.128 R4, [R14+0x70] ;  /* 0x000070000e047984 */ /* 0x000e220000000c00 */
[----:B------:R-:W-:-:S03]  /*0750*/  FFMA R24, R24, R9, R27 ;  /* 0x0000000918187223 */ /* 0x000fc6000000001b */
[----:B------:R-:W3:Y:S04]  /*0760*/  LDS R27, [R13+0xe80] ;  /* 0x000e80000d1b7984 */ /* 0x000ee80000000800 */
[----:B------:R-:W4:Y:S04]  /*0770*/  LDS R9, [R13+0xf00] ;  /* 0x000f00000d097984 */ /* 0x000f280000000800 */
[----:B------:R-:W5:Y:S01]  /*0780*/  LDS R8, [R13+0xf80] ;  /* 0x000f80000d087984 */ /* 0x000f620000000800 */
[----:B-1----:R-:W-:Y:S01]  /*0790*/  FFMA R23, R23, R10, R24 ;  /* 0x0000000a17177223 */ /* 0x002fe20000000018 */
[----:B------:R-:W-:-:S03]  /*07a0*/  IADD3 R12, PT, PT, R12, 0x1, RZ ;  /* 0x000000010c0c7810 */ /* 0x000fc60007ffe0ff */
[----:B--2---:R-:W-:Y:S01]  /*07b0*/  FFMA R11, R22, R11, R23 ;  /* 0x0000000b160b7223 */ /* 0x004fe20000000017 */
[----:B------:R-:W-:Y:S01]  /*07c0*/  BAR.SYNC.DEFER_BLOCKING 0x0 ;  /* 0x0000000000007b1d */ /* 0x000fe20000010000 */
[----:B------:R-:W-:Y:S02]  /*07d0*/  ISETP.NE.AND P0, PT, R12, RZ, PT ;  /* 0x000000ff0c00720c */ /* 0x000fe40003f05270 */
[----:B------:R-:W-:Y:S01]  /*07e0*/  IADD3 R0, P1, PT, R0, 0x80, RZ ;  /* 0x0000008000007810 */ /* 0x000fe20007f3e0ff */
[----:B------:R-:W-:-:S03]  /*07f0*/  IMAD.WIDE.U32 R20, R15, 0x4, R20 ;  /* 0x000000040f147825 */ /* 0x000fc600078e0014 */
[----:B------:R-:W-:Y:S01]  /*0800*/  IADD3.X R3, PT, PT, RZ, R3, RZ, P1, !PT ;  /* 0x00000003ff037210 */ /* 0x000fe20000ffe4ff */
[----:B0-----:R-:W-:-:S04]  /*0810*/  FFMA R4, R4, R25, R11 ;  /* 0x0000001904047223 */ /* 0x001fc8000000000b */
[----:B---3--:R-:W-:-:S04]  /*0820*/  FFMA R4, R27, R5, R4 ;  /* 0x000000051b047223 */ /* 0x008fc80000000004 */
[----:B----4-:R-:W-:-:S04]  /*0830*/  FFMA R9, R9, R6, R4 ;  /* 0x0000000609097223 */ /* 0x010fc80000000004 */
[----:B-----5:R-:W-:Y:S01]  /*0840*/  FFMA R7, R8, R7, R9 ;  /* 0x0000000708077223 */ /* 0x020fe20000000009 */
[----:B------:R-:W-:Y:S06]  /*0850*/  @P0 BRA `(.L_x_2) ;  /* 0xfffffff800a40947 */ /* 0x000fec000383ffff */
.L_x_1:
[----:B------:R-:W0:Y:S01]  /*0860*/  LDCU.64 UR4, c[0x0][0x390] ;  /* 0x00007200ff0477ac */ /* 0x000e220008000a00 */
[----:B------:R-:W-:Y:S02]  /*0870*/  IADD3 R17, PT, PT, R2, R17, RZ ;  /* 0x0000001102117210 */ /* 0x000fe40007ffe0ff */
[----:B------:R-:W-:Y:S02]  /*0880*/  SHF.R.S32.HI R0, RZ, 0x1f, R16 ;  /* 0x0000001fff007819 */ /* 0x000fe40000011410 */
[----:B------:R-:W-:-:S04]  /*0890*/  IADD3 R16, P0, PT, R16, R17, RZ ;  /* 0x0000001110107210 */ /* 0x000fc80007f1e0ff */
[----:B------:R-:W-:Y:S02]  /*08a0*/  LEA.HI.X.SX32 R17, R17, R0, 0x1, P0 ;  /* 0x0000000011117211 */ /* 0x000fe400000f0eff */
[----:B0-----:R-:W-:-:S04]  /*08b0*/  LEA R2, P0, R16, UR4, 0x2 ;  /* 0x0000000410027c11 */ /* 0x001fc8000f8010ff */
[----:B------:R-:W-:-:S05]  /*08c0*/  LEA.HI.X R3, R16, UR5, R17, 0x2, P0 ;  /* 0x0000000510037c11 */ /* 0x000fca00080f1411 */
[----:B------:R-:W-:Y:S01]  /*08d0*/  STG.E desc[UR36][R2.64], R7 ;  /* 0x0000000702007986 */ /* 0x000fe2000c101924 */
[----:B------:R-:W-:Y:S05]  /*08e0*/  EXIT ;  /* 0x000000000000794d */ /* 0x000fea0003800000 */
.L_x_3:
[----:B------:R-:W-:-:S00]  /*08f0*/  BRA `(.L_x_3) ;  /* 0xfffffffc00fc7947 */ /* 0x000fc0000383ffff */
[----:B------:R-:W-:-:S00]  /*0900*/  NOP ;  /* 0x0000000000007918 */ /* 0x000fc00000000000 */
[----:B------:R-:W-:-:S00]  /*0910*/  NOP ;  /* 0x0000000000007918 */ /* 0x000fc00000000000 */
[----:B------:R-:W-:-:S00]  /*0920*/  NOP ;  /* 0x0000000000007918 */ /* 0x000fc00000000000 */
[----:B------:R-:W-:-:S00]  /*0930*/  NOP ;  /* 0x0000000000007918 */ /* 0x000fc00000000000 */
[----:B------:R-:W-:-:S00]  /*0940*/  NOP ;  /* 0x0000000000007918 */ /* 0x000fc00000000000 */
[----:B------:R-:W-:-:S00]  /*0950*/  NOP ;  /* 0x0000000000007918 */ /* 0x000fc00000000000 */
[----:B------:R-:W-:-:S00]  /*0960*/  NOP ;  /* 0x0000000000007918 */ /* 0x000fc00000000000 */
[----:B------:R-:W-:-:S00]  /*0970*/  NOP ;  /* 0x0000000000007918 */ /* 0x000fc00000000000 */
.L_x_4:


//--------------------- .nv.global.init           --------------------------
	.section	.nv.global.init,"aw",@progbits
.nv.global.init:
	.type		$str,@object
	.size		$str,(.L_0 - $str)
$str:
        /*0000*/ 	.byte	0x68, 0x69, 0x00
.L_0:


//--------------------- .nv.shared._Z8mm_new_2PfS_S_i --------------------------
	.section	.nv.shared._Z8mm_new_2PfS_S_i,"aw",@nobits
	.sectionflags	@""
	.align	4
.nv.shared._Z8mm_new_2PfS_S_i:
	.zero		9216


//--------------------- .nv.shared.reserved.0     --------------------------
	.section	.nv.shared.reserved.0,"aw",@nobits
	.weak		__nv_reservedSMEM_offset_0_alias
	.size		__nv_reservedSMEM_offset_0_alias, 0, 64
	.other		__nv_reservedSMEM_offset_0_alias,@"STO_CUDA_RESERVED_SHARED STV_DEFAULT"
__nv_reservedSMEM_offset_0_alias:
	.zero		0
	.zero		64


//--------------------- .nv.constant0._Z8mm_new_2PfS_S_i --------------------------
	.section	.nv.constant0._Z8mm_new_2PfS_S_i,"a",@progbits
	.sectionflags	@""
	.align	4
.nv.constant0._Z8mm_new_2PfS_S_i:
	.zero		924


//--------------------- SYMBOLS --------------------------

	.type		.nv.reservedSmem.offset0,@object
	.size		.nv.reservedSmem.offset0,0x4
	.type		.nv.reservedSmem.cap,@object
	.size		.nv.reservedSmem.cap,0x4
	.type		vprintf,@function
